//
// Generated by NVIDIA NVVM Compiler
//
// Compiler Build ID: CL-36424714
// Cuda compilation tools, release 13.0, V13.0.88
// Based on NVVM 20.0.0
//

.version 9.0
.target sm_100
.address_size 64

	// .globl	_Z6kerneliiiPfS_S_S_S_S_

.visible .entry _Z6kerneliiiPfS_S_S_S_S_(
	.param .u32 _Z6kerneliiiPfS_S_S_S_S__param_0,
	.param .u32 _Z6kerneliiiPfS_S_S_S_S__param_1,
	.param .u32 _Z6kerneliiiPfS_S_S_S_S__param_2,
	.param .u64 .ptr .align 1 _Z6kerneliiiPfS_S_S_S_S__param_3,
	.param .u64 .ptr .align 1 _Z6kerneliiiPfS_S_S_S_S__param_4,
	.param .u64 .ptr .align 1 _Z6kerneliiiPfS_S_S_S_S__param_5,
	.param .u64 .ptr .align 1 _Z6kerneliiiPfS_S_S_S_S__param_6,
	.param .u64 .ptr .align 1 _Z6kerneliiiPfS_S_S_S_S__param_7,
	.param .u64 .ptr .align 1 _Z6kerneliiiPfS_S_S_S_S__param_8
)
{
	.reg .pred 	%p<11>;
	.reg .b32 	%r<41>;
	.reg .b32 	%f<147>;
	.reg .b64 	%rd<70>;
	.reg .b64 	%fd<16>;

	ld.param.u32 	%r19, [_Z6kerneliiiPfS_S_S_S_S__param_0];
	ld.param.u32 	%r21, [_Z6kerneliiiPfS_S_S_S_S__param_1];
	ld.param.u32 	%r20, [_Z6kerneliiiPfS_S_S_S_S__param_2];
	ld.param.u64 	%rd7, [_Z6kerneliiiPfS_S_S_S_S__param_3];
	ld.param.u64 	%rd8, [_Z6kerneliiiPfS_S_S_S_S__param_4];
	ld.param.u64 	%rd9, [_Z6kerneliiiPfS_S_S_S_S__param_5];
	ld.param.u64 	%rd4, [_Z6kerneliiiPfS_S_S_S_S__param_6];
	ld.param.u64 	%rd6, [_Z6kerneliiiPfS_S_S_S_S__param_8];
	cvta.to.global.u64 	%rd1, %rd9;
	cvta.to.global.u64 	%rd2, %rd8;
	cvta.to.global.u64 	%rd3, %rd7;
	mov.u32 	%r22, %tid.x;
	mov.u32 	%r23, %ntid.x;
	mov.u32 	%r24, %ctaid.x;
	mad.lo.s32 	%r1, %r23, %r24, %r22;
	mul.lo.s32 	%r2, %r20, %r21;
	setp.ge.s32 	%p1, %r1, %r2;
	@%p1 bra 	$L__BB0_15;
	setp.lt.s32 	%p2, %r19, 1;
	mov.f64 	%fd13, 0d0000000000000000;
	mov.f64 	%fd14, %fd13;
	mov.f64 	%fd15, %fd13;
	@%p2 bra 	$L__BB0_14;
	rem.s32 	%r26, %r1, %r2;
	rem.s32 	%r3, %r26, %r20;
	rem.s32 	%r27, %r1, %r20;
	add.s32 	%r4, %r27, %r26;
	and.b32  	%r5, %r19, 7;
	setp.lt.u32 	%p3, %r19, 8;
	mov.f32 	%f146, 0f00000000;
	mov.b32 	%r39, 0;
	mov.f32 	%f145, %f146;
	mov.f32 	%f144, %f146;
	@%p3 bra 	$L__BB0_5;
	and.b32  	%r39, %r19, 2147483640;
	neg.s32 	%r37, %r39;
	sub.s32 	%r36, %r4, %r3;
	mov.f32 	%f146, 0f00000000;
	mul.wide.s32 	%rd14, %r2, 4;
$L__BB0_4:
	.pragma "nounroll";
	mul.wide.s32 	%rd10, %r36, 4;
	add.s64 	%rd11, %rd3, %rd10;
	ld.global.f32 	%f40, [%rd11];
	add.f32 	%f41, %f144, %f40;
	add.s64 	%rd12, %rd2, %rd10;
	ld.global.f32 	%f42, [%rd12];
	add.f32 	%f43, %f145, %f42;
	add.s64 	%rd13, %rd1, %rd10;
	ld.global.f32 	%f44, [%rd13];
	add.f32 	%f45, %f146, %f44;
	add.s64 	%rd15, %rd11, %rd14;
	ld.global.f32 	%f46, [%rd15];
	add.f32 	%f47, %f41, %f46;
	add.s64 	%rd16, %rd12, %rd14;
	ld.global.f32 	%f48, [%rd16];
	add.f32 	%f49, %f43, %f48;
	add.s64 	%rd17, %rd13, %rd14;
	ld.global.f32 	%f50, [%rd17];
	add.f32 	%f51, %f45, %f50;
	add.s64 	%rd18, %rd15, %rd14;
	ld.global.f32 	%f52, [%rd18];
	add.f32 	%f53, %f47, %f52;
	add.s64 	%rd19, %rd16, %rd14;
	ld.global.f32 	%f54, [%rd19];
	add.f32 	%f55, %f49, %f54;
	add.s64 	%rd20, %rd17, %rd14;
	ld.global.f32 	%f56, [%rd20];
	add.f32 	%f57, %f51, %f56;
	add.s64 	%rd21, %rd18, %rd14;
	ld.global.f32 	%f58, [%rd21];
	add.f32 	%f59, %f53, %f58;
	add.s64 	%rd22, %rd19, %rd14;
	ld.global.f32 	%f60, [%rd22];
	add.f32 	%f61, %f55, %f60;
	add.s64 	%rd23, %rd20, %rd14;
	ld.global.f32 	%f62, [%rd23];
	add.f32 	%f63, %f57, %f62;
	add.s64 	%rd24, %rd21, %rd14;
	ld.global.f32 	%f64, [%rd24];
	add.f32 	%f65, %f59, %f64;
	add.s64 	%rd25, %rd22, %rd14;
	ld.global.f32 	%f66, [%rd25];
	add.f32 	%f67, %f61, %f66;
	add.s64 	%rd26, %rd23, %rd14;
	ld.global.f32 	%f68, [%rd26];
	add.f32 	%f69, %f63, %f68;
	add.s64 	%rd27, %rd24, %rd14;
	ld.global.f32 	%f70, [%rd27];
	add.f32 	%f71, %f65, %f70;
	add.s64 	%rd28, %rd25, %rd14;
	ld.global.f32 	%f72, [%rd28];
	add.f32 	%f73, %f67, %f72;
	add.s64 	%rd29, %rd26, %rd14;
	ld.global.f32 	%f74, [%rd29];
	add.f32 	%f75, %f69, %f74;
	add.s64 	%rd30, %rd27, %rd14;
	ld.global.f32 	%f76, [%rd30];
	add.f32 	%f77, %f71, %f76;
	add.s64 	%rd31, %rd28, %rd14;
	ld.global.f32 	%f78, [%rd31];
	add.f32 	%f79, %f73, %f78;
	add.s64 	%rd32, %rd29, %rd14;
	ld.global.f32 	%f80, [%rd32];
	add.f32 	%f81, %f75, %f80;
	add.s64 	%rd33, %rd30, %rd14;
	ld.global.f32 	%f82, [%rd33];
	add.f32 	%f144, %f77, %f82;
	add.s64 	%rd34, %rd31, %rd14;
	ld.global.f32 	%f83, [%rd34];
	add.f32 	%f145, %f79, %f83;
	add.s64 	%rd35, %rd32, %rd14;
	ld.global.f32 	%f84, [%rd35];
	add.f32 	%f146, %f81, %f84;
	add.s32 	%r37, %r37, 8;
	shl.b32 	%r28, %r2, 3;
	add.s32 	%r36, %r36, %r28;
	setp.ne.s32 	%p4, %r37, 0;
	@%p4 bra 	$L__BB0_4;
$L__BB0_5:
	setp.eq.s32 	%p5, %r5, 0;
	@%p5 bra 	$L__BB0_13;
	and.b32  	%r14, %r19, 3;
	setp.lt.u32 	%p6, %r5, 4;
	@%p6 bra 	$L__BB0_8;
	mad.lo.s32 	%r29, %r2, %r39, %r4;
	sub.s32 	%r30, %r29, %r3;
	mul.wide.s32 	%rd36, %r30, 4;
	add.s64 	%rd37, %rd3, %rd36;
	ld.global.f32 	%f86, [%rd37];
	add.f32 	%f87, %f144, %f86;
	add.s64 	%rd38, %rd2, %rd36;
	ld.global.f32 	%f88, [%rd38];
	add.f32 	%f89, %f145, %f88;
	add.s64 	%rd39, %rd1, %rd36;
	ld.global.f32 	%f90, [%rd39];
	add.f32 	%f91, %f146, %f90;
	mul.wide.s32 	%rd40, %r2, 4;
	add.s64 	%rd41, %rd37, %rd40;
	ld.global.f32 	%f92, [%rd41];
	add.f32 	%f93, %f87, %f92;
	add.s64 	%rd42, %rd38, %rd40;
	ld.global.f32 	%f94, [%rd42];
	add.f32 	%f95, %f89, %f94;
	add.s64 	%rd43, %rd39, %rd40;
	ld.global.f32 	%f96, [%rd43];
	add.f32 	%f97, %f91, %f96;
	add.s64 	%rd44, %rd41, %rd40;
	ld.global.f32 	%f98, [%rd44];
	add.f32 	%f99, %f93, %f98;
	add.s64 	%rd45, %rd42, %rd40;
	ld.global.f32 	%f100, [%rd45];
	add.f32 	%f101, %f95, %f100;
	add.s64 	%rd46, %rd43, %rd40;
	ld.global.f32 	%f102, [%rd46];
	add.f32 	%f103, %f97, %f102;
	add.s64 	%rd47, %rd44, %rd40;
	ld.global.f32 	%f104, [%rd47];
	add.f32 	%f144, %f99, %f104;
	add.s64 	%rd48, %rd45, %rd40;
	ld.global.f32 	%f105, [%rd48];
	add.f32 	%f145, %f101, %f105;
	add.s64 	%rd49, %rd46, %rd40;
	ld.global.f32 	%f106, [%rd49];
	add.f32 	%f146, %f103, %f106;
	add.s32 	%r39, %r39, 4;
$L__BB0_8:
	setp.eq.s32 	%p7, %r14, 0;
	@%p7 bra 	$L__BB0_13;
	setp.eq.s32 	%p8, %r14, 1;
	@%p8 bra 	$L__BB0_11;
	mad.lo.s32 	%r31, %r2, %r39, %r4;
	sub.s32 	%r32, %r31, %r3;
	mul.wide.s32 	%rd50, %r32, 4;
	add.s64 	%rd51, %rd3, %rd50;
	ld.global.f32 	%f108, [%rd51];
	add.f32 	%f109, %f144, %f108;
	add.s64 	%rd52, %rd2, %rd50;
	ld.global.f32 	%f110, [%rd52];
	add.f32 	%f111, %f145, %f110;
	add.s64 	%rd53, %rd1, %rd50;
	ld.global.f32 	%f112, [%rd53];
	add.f32 	%f113, %f146, %f112;
	mul.wide.s32 	%rd54, %r2, 4;
	add.s64 	%rd55, %rd51, %rd54;
	ld.global.f32 	%f114, [%rd55];
	add.f32 	%f144, %f109, %f114;
	add.s64 	%rd56, %rd52, %rd54;
	ld.global.f32 	%f115, [%rd56];
	add.f32 	%f145, %f111, %f115;
	add.s64 	%rd57, %rd53, %rd54;
	ld.global.f32 	%f116, [%rd57];
	add.f32 	%f146, %f113, %f116;
	add.s32 	%r39, %r39, 2;
$L__BB0_11:
	and.b32  	%r33, %r19, 1;
	setp.eq.b32 	%p9, %r33, 1;
	not.pred 	%p10, %p9;
	@%p10 bra 	$L__BB0_13;
	mad.lo.s32 	%r34, %r2, %r39, %r4;
	sub.s32 	%r35, %r34, %r3;
	mul.wide.s32 	%rd58, %r35, 4;
	add.s64 	%rd59, %rd3, %rd58;
	ld.global.f32 	%f117, [%rd59];
	add.f32 	%f144, %f144, %f117;
	add.s64 	%rd60, %rd2, %rd58;
	ld.global.f32 	%f118, [%rd60];
	add.f32 	%f145, %f145, %f118;
	add.s64 	%rd61, %rd1, %rd58;
	ld.global.f32 	%f119, [%rd61];
	add.f32 	%f146, %f146, %f119;
$L__BB0_13:
	cvt.f64.f32 	%fd13, %f144;
	cvt.f64.f32 	%fd14, %f145;
	cvt.f64.f32 	%fd15, %f146;
$L__BB0_14:
	ld.param.u64 	%rd69, [_Z6kerneliiiPfS_S_S_S_S__param_7];
	cvt.rn.f64.s32 	%fd8, %r19;
	rcp.rn.f64 	%fd9, %fd8;
	mul.f64 	%fd10, %fd9, %fd13;
	cvt.rn.f32.f64 	%f120, %fd10;
	cvta.to.global.u64 	%rd62, %rd4;
	mul.wide.s32 	%rd63, %r1, 4;
	add.s64 	%rd64, %rd62, %rd63;
	st.global.f32 	[%rd64], %f120;
	mul.f64 	%fd11, %fd9, %fd14;
	cvt.rn.f32.f64 	%f121, %fd11;
	cvta.to.global.u64 	%rd65, %rd69;
	add.s64 	%rd66, %rd65, %rd63;
	st.global.f32 	[%rd66], %f121;
	mul.f64 	%fd12, %fd9, %fd15;
	cvt.rn.f32.f64 	%f122, %fd12;
	cvta.to.global.u64 	%rd67, %rd6;
	add.s64 	%rd68, %rd67, %rd63;
	st.global.f32 	[%rd68], %f122;
$L__BB0_15:
	ret;

}


// ===== COMPILED SASS (sm_100) =====

	.target	sm_100

	.elftype	@"ET_EXEC"


//--------------------- .note.nv.tkinfo           --------------------------
	.section	.note.nv.tkinfo,"",@"SHT_NOTE"
	.sectionflags	@"SHF_NOTE_NV_TKINFO"
	.tkinfo
        /*0018*/ 	.word	0x00000002
        /*0030*/ 	.string	""
        /*0030*/ 	.string	"ptxas"
        /*0030*/ 	.string	"Cuda compilation tools, release 13.0, V13.0.88"
        /*0030*/ 	.string	"Build cuda_13.0.r13.0/compiler.36424714_0"
        /*0030*/ 	.string	"-arch sm_100 -m 64 "



//--------------------- .note.nv.cuinfo           --------------------------
	.section	.note.nv.cuinfo,"",@"SHT_NOTE"
	.sectionflags	@"SHF_NOTE_NV_CUINFO"
        /*0018*/ 	.short	0x0002
        /*001a*/ 	.short	0x0064
        /*001c*/ 	.short	0x0082
	.zero		2


//--------------------- .nv.info                  --------------------------
	.section	.nv.info,"",@"SHT_CUDA_INFO"
	.align	4


	//----- nvinfo : EIATTR_REGCOUNT
	.align		4
        /*0000*/ 	.byte	0x04, 0x2f
        /*0002*/ 	.short	(.L_1 - .L_0)
	.align		4
.L_0:
        /*0004*/ 	.word	index@(_Z6kerneliiiPfS_S_S_S_S_)
        /*0008*/ 	.word	0x00000028


	//----- nvinfo : EIATTR_FRAME_SIZE
	.align		4
.L_1:
        /*000c*/ 	.byte	0x04, 0x11
        /*000e*/ 	.short	(.L_3 - .L_2)
	.align		4
.L_2:
        /*0010*/ 	.word	index@($__internal_0_$__cuda_sm20_dblrcp_rn_slowpath_v3)
        /*0014*/ 	.word	0x00000000


	//----- nvinfo : EIATTR_FRAME_SIZE
	.align		4
.L_3:
        /*0018*/ 	.byte	0x04, 0x11
        /*001a*/ 	.short	(.L_5 - .L_4)
	.align		4
.L_4:
        /*001c*/ 	.word	index@(_Z6kerneliiiPfS_S_S_S_S_)
        /*0020*/ 	.word	0x00000000


	//----- nvinfo : EIATTR_MIN_STACK_SIZE
	.align		4
.L_5:
        /*0024*/ 	.byte	0x04, 0x12
        /*0026*/ 	.short	(.L_7 - .L_6)
	.align		4
.L_6:
        /*0028*/ 	.word	index@(_Z6kerneliiiPfS_S_S_S_S_)
        /*002c*/ 	.word	0x00000000
.L_7:


//--------------------- .nv.compat                --------------------------
	.section	.nv.compat,"",@"SHT_CUDA_COMPAT_INFO"
	.align	4
        /*0000*/ 	.byte	0x02, 0x09, 0x00, 0x00, 0x02, 0x02, 0x01, 0x00, 0x02, 0x05, 0x05, 0x00, 0x03, 0x07, 0x01, 0x01
        /*0010*/ 	.byte	0x02, 0x03, 0x00, 0x00, 0x02, 0x06, 0x01, 0x00, 0x04, 0x0b, 0x08, 0x00, 0x01, 0x00, 0x00, 0x00
        /*0020*/ 	.byte	0x00, 0x00, 0x00, 0x00


//--------------------- .nv.info._Z6kerneliiiPfS_S_S_S_S_ --------------------------
	.section	.nv.info._Z6kerneliiiPfS_S_S_S_S_,"",@"SHT_CUDA_INFO"
	.sectionflags	@""
	.align	4


	//----- nvinfo : EIATTR_CUDA_API_VERSION
	.align		4
        /*0000*/ 	.byte	0x04, 0x37
        /*0002*/ 	.short	(.L_9 - .L_8)
.L_8:
        /*0004*/ 	.word	0x00000082


	//----- nvinfo : EIATTR_KPARAM_INFO
	.align		4
.L_9:
        /*0008*/ 	.byte	0x04, 0x17
        /*000a*/ 	.short	(.L_11 - .L_10)
.L_10:
        /*000c*/ 	.word	0x00000000
        /*0010*/ 	.short	0x0008
        /*0012*/ 	.short	0x0038
        /*0014*/ 	.byte	0x00, 0xf5, 0x21, 0x00


	//----- nvinfo : EIATTR_KPARAM_INFO
	.align		4
.L_11:
        /*0018*/ 	.byte	0x04, 0x17
        /*001a*/ 	.short	(.L_13 - .L_12)
.L_12:
        /*001c*/ 	.word	0x00000000
        /*0020*/ 	.short	0x0007
        /*0022*/ 	.short	0x0030
        /*0024*/ 	.byte	0x00, 0xf5, 0x21, 0x00


	//----- nvinfo : EIATTR_KPARAM_INFO
	.align		4
.L_13:
        /*0028*/ 	.byte	0x04, 0x17
        /*002a*/ 	.short	(.L_15 - .L_14)
.L_14:
        /*002c*/ 	.word	0x00000000
        /*0030*/ 	.short	0x0006
        /*0032*/ 	.short	0x0028
        /*0034*/ 	.byte	0x00, 0xf5, 0x21, 0x00


	//----- nvinfo : EIATTR_KPARAM_INFO
	.align		4
.L_15:
        /*0038*/ 	.byte	0x04, 0x17
        /*003a*/ 	.short	(.L_17 - .L_16)
.L_16:
        /*003c*/ 	.word	0x00000000
        /*0040*/ 	.short	0x0005
        /*0042*/ 	.short	0x0020
        /*0044*/ 	.byte	0x00, 0xf5, 0x21, 0x00


	//----- nvinfo : EIATTR_KPARAM_INFO
	.align		4
.L_17:
        /*0048*/ 	.byte	0x04, 0x17
        /*004a*/ 	.short	(.L_19 - .L_18)
.L_18:
        /*004c*/ 	.word	0x00000000
        /*0050*/ 	.short	0x0004
        /*0052*/ 	.short	0x0018
        /*0054*/ 	.byte	0x00, 0xf5, 0x21, 0x00


	//----- nvinfo : EIATTR_KPARAM_INFO
	.align		4
.L_19:
        /*0058*/ 	.byte	0x04, 0x17
        /*005a*/ 	.short	(.L_21 - .L_20)
.L_20:
        /*005c*/ 	.word	0x00000000
        /*0060*/ 	.short	0x0003
        /*0062*/ 	.short	0x0010
        /*0064*/ 	.byte	0x00, 0xf5, 0x21, 0x00


	//----- nvinfo : EIATTR_KPARAM_INFO
	.align		4
.L_21:
        /*0068*/ 	.byte	0x04, 0x17
        /*006a*/ 	.short	(.L_23 - .L_22)
.L_22:
        /*006c*/ 	.word	0x00000000
        /*0070*/ 	.short	0x0002
        /*0072*/ 	.short	0x0008
        /*0074*/ 	.byte	0x00, 0xf0, 0x11, 0x00


	//----- nvinfo : EIATTR_KPARAM_INFO
	.align		4
.L_23:
        /*0078*/ 	.byte	0x04, 0x17
        /*007a*/ 	.short	(.L_25 - .L_24)
.L_24:
        /*007c*/ 	.word	0x00000000
        /*0080*/ 	.short	0x0001
        /*0082*/ 	.short	0x0004
        /*0084*/ 	.byte	0x00, 0xf0, 0x11, 0x00


	//----- nvinfo : EIATTR_KPARAM_INFO
	.align		4
.L_25:
        /*0088*/ 	.byte	0x04, 0x17
        /*008a*/ 	.short	(.L_27 - .L_26)
.L_26:
        /*008c*/ 	.word	0x00000000
        /*0090*/ 	.short	0x0000
        /*0092*/ 	.short	0x0000
        /*0094*/ 	.byte	0x00, 0xf0, 0x11, 0x00


	//----- nvinfo : EIATTR_SPARSE_MMA_MASK
	.align		4
.L_27:
        /*0098*/ 	.byte	0x03, 0x50
        /*009a*/ 	.short	0x0000


	//----- nvinfo : EIATTR_MAXREG_COUNT
	.align		4
        /*009c*/ 	.byte	0x03, 0x1b
        /*009e*/ 	.short	0x00ff


	//----- nvinfo : EIATTR_MERCURY_ISA_VERSION
	.align		4
        /*00a0*/ 	.byte	0x03, 0x5f
        /*00a2*/ 	.short	0x0101


	//----- nvinfo : EIATTR_VRC_CTA_INIT_COUNT
	.align		4
        /*00a4*/ 	.byte	0x02, 0x4a
	.zero		1
	.zero		1


	//----- nvinfo : EIATTR_EXIT_INSTR_OFFSETS
	.align		4
        /*00a8*/ 	.byte	0x04, 0x1c
        /*00aa*/ 	.short	(.L_29 - .L_28)


	//   ....[0]....
.L_28:
        /*00ac*/ 	.word	0x00000090


	//   ....[1]....
        /*00b0*/ 	.word	0x000011f0


	//----- nvinfo : EIATTR_CRS_STACK_SIZE
	.align		4
.L_29:
        /*00b4*/ 	.byte	0x04, 0x1e
        /*00b6*/ 	.short	(.L_31 - .L_30)
.L_30:
        /*00b8*/ 	.word	0x00000000


	//----- nvinfo : EIATTR_CBANK_PARAM_SIZE
	.align		4
.L_31:
        /*00bc*/ 	.byte	0x03, 0x19
        /*00be*/ 	.short	0x0040


	//----- nvinfo : EIATTR_PARAM_CBANK
	.align		4
        /*00c0*/ 	.byte	0x04, 0x0a
        /*00c2*/ 	.short	(.L_33 - .L_32)
	.align		4
.L_32:
        /*00c4*/ 	.word	index@(.nv.constant0._Z6kerneliiiPfS_S_S_S_S_)
        /*00c8*/ 	.short	0x0380
        /*00ca*/ 	.short	0x0040


	//----- nvinfo : EIATTR_SW_WAR
	.align		4
.L_33:
        /*00cc*/ 	.byte	0x04, 0x36
        /*00ce*/ 	.short	(.L_35 - .L_34)
.L_34:
        /*00d0*/ 	.word	0x00000008
.L_35:


//--------------------- .nv.callgraph             --------------------------
	.section	.nv.callgraph,"",@"SHT_CUDA_CALLGRAPH"
	.align	4
	.sectionentsize	8
	.align		4
        /*0000*/ 	.word	0x00000000
	.align		4
        /*0004*/ 	.word	0xffffffff
	.align		4
        /*0008*/ 	.word	0x00000000
	.align		4
        /*000c*/ 	.word	0xfffffffe
	.align		4
        /*0010*/ 	.word	0x00000000
	.align		4
        /*0014*/ 	.word	0xfffffffd
	.align		4
        /*0018*/ 	.word	0x00000000
	.align		4
        /*001c*/ 	.word	0xfffffffc


//--------------------- .text._Z6kerneliiiPfS_S_S_S_S_ --------------------------
	.section	.text._Z6kerneliiiPfS_S_S_S_S_,"ax",@progbits
	.align	128
        .global         _Z6kerneliiiPfS_S_S_S_S_
        .type           _Z6kerneliiiPfS_S_S_S_S_,@function
        .size           _Z6kerneliiiPfS_S_S_S_S_,(.L_x_11 - _Z6kerneliiiPfS_S_S_S_S_)
        .other          _Z6kerneliiiPfS_S_S_S_S_,@"STO_CUDA_ENTRY STV_DEFAULT"
_Z6kerneliiiPfS_S_S_S_S_:
.text._Z6kerneliiiPfS_S_S_S_S_:
[----:B------:R-:W-:Y:S01]  /*0000*/  LDC R1, c[0x0][0x37c] ;  /* 0x0000df00ff017b82 */ /* 0x000fe20000000800 */
[----:B------:R-:W0:Y:S07]  /*0010*/  S2R R0, SR_TID.X ;  /* 0x0000000000007919 */ /* 0x000e2e0000002100 */
[----:B------:R-:W1:Y:S01]  /*0020*/  LDC R2, c[0x0][0x388] ;  /* 0x0000e200ff027b82 */ /* 0x000e620000000800 */
[----:B------:R-:W0:Y:S01]  /*0030*/  LDCU UR4, c[0x0][0x360] ;  /* 0x00006c00ff0477ac */ /* 0x000e220008000800 */
[----:B------:R-:W0:Y:S01]  /*0040*/  S2R R3, SR_CTAID.X ;  /* 0x0000000000037919 */ /* 0x000e220000002500 */
[----:B------:R-:W1:Y:S01]  /*0050*/  LDCU UR5, c[0x0][0x384] ;  /* 0x00007080ff0577ac */ /* 0x000e620008000800 */
[----:B0-----:R-:W-:-:S02]  /*0060*/  IMAD R0, R3, UR4, R0 ;  /* 0x0000000403007c24 */ /* 0x001fc4000f8e0200 */
[----:B-1----:R-:W-:-:S05]  /*0070*/  IMAD R3, R2, UR5, RZ ;  /* 0x0000000502037c24 */ /* 0x002fca000f8e02ff */
[----:B------:R-:W-:-:S13]  /*0080*/  ISETP.GE.AND P0, PT, R0, R3, PT ;  /* 0x000000030000720c */ /* 0x000fda0003f06270 */
[----:B------:R-:W-:Y:S05]  /*0090*/  @P0 EXIT ;  /* 0x000000000000094d */ /* 0x000fea0003800000 */
[----:B------:R-:W0:Y:S01]  /*00a0*/  LDCU UR7, c[0x0][0x380] ;  /* 0x00007000ff0777ac */ /* 0x000e220008000800 */
[----:B------:R-:W-:Y:S02]  /*00b0*/  CS2R R8, SRZ ;  /* 0x0000000000087805 */ /* 0x000fe4000001ff00 */
[----:B------:R-:W-:Y:S02]  /*00c0*/  CS2R R4, SRZ ;  /* 0x0000000000047805 */ /* 0x000fe4000001ff00 */
[----:B------:R-:W-:Y:S01]  /*00d0*/  CS2R R12, SRZ ;  /* 0x00000000000c7805 */ /* 0x000fe2000001ff00 */
[----:B------:R-:W1:Y:S01]  /*00e0*/  LDCU.64 UR8, c[0x0][0x358] ;  /* 0x00006b00ff0877ac */ /* 0x000e620008000a00 */
[----:B0-----:R-:W-:-:S09]  /*00f0*/  UISETP.GE.AND UP0, UPT, UR7, 0x1, UPT ;  /* 0x000000010700788c */ /* 0x001fd2000bf06270 */
[----:B-1----:R-:W-:Y:S05]  /*0100*/  BRA.U !UP0, `(.L_x_0) ;  /* 0x0000000d08c47547 */ /* 0x002fea000b800000 */
[-C--:B------:R-:W-:Y:S01]  /*0110*/  IABS R10, R3.reuse ;  /* 0x00000003000a7213 */ /* 0x080fe20000000000 */
[----:B------:R-:W-:Y:S01]  /*0120*/  UISETP.GE.U32.AND UP1, UPT, UR7, 0x8, UPT ;  /* 0x000000080700788c */ /* 0x000fe2000bf26070 */
[----:B------:R-:W-:Y:S01]  /*0130*/  IABS R4, R2 ;  /* 0x0000000200047213 */ /* 0x000fe20000000000 */
[----:B------:R-:W-:Y:S01]  /*0140*/  ULOP3.LUT UR5, UR7, 0x7, URZ, 0xc0, !UPT ;  /* 0x0000000707057892 */ /* 0x000fe2000f8ec0ff */
[----:B------:R-:W0:Y:S01]  /*0150*/  I2F.RP R5, R10 ;  /* 0x0000000a00057306 */ /* 0x000e220000209400 */
[----:B------:R-:W-:Y:S01]  /*0160*/  IABS R11, R0 ;  /* 0x00000000000b7213 */ /* 0x000fe20000000000 */
[----:B------:R-:W-:Y:S01]  /*0170*/  UMOV UR4, URZ ;  /* 0x000000ff00047c82 */ /* 0x000fe20008000000 */
[----:B------:R-:W-:Y:S01]  /*0180*/  IABS R12, R3 ;  /* 0x00000003000c7213 */ /* 0x000fe20000000000 */
[----:B------:R-:W-:Y:S01]  /*0190*/  UISETP.NE.AND UP0, UPT, UR5, URZ, UPT ;  /* 0x000000ff0500728c */ /* 0x000fe2000bf05270 */
[----:B------:R-:W-:-:S03]  /*01a0*/  ISETP.NE.AND P1, PT, R3, RZ, PT ;  /* 0x000000ff0300720c */ /* 0x000fc60003f25270 */
[----:B------:R-:W1:Y:S08]  /*01b0*/  I2F.RP R8, R4 ;  /* 0x0000000400087306 */ /* 0x000e700000209400 */
[----:B0-----:R-:W0:Y:S08]  /*01c0*/  MUFU.RCP R5, R5 ;  /* 0x0000000500057308 */ /* 0x001e300000001000 */
[----:B-1----:R-:W-:Y:S01]  /*01d0*/  MUFU.RCP R8, R8 ;  /* 0x0000000800087308 */ /* 0x002fe20000001000 */
[----:B0-----:R-:W-:-:S07]  /*01e0*/  IADD3 R6, PT, PT, R5, 0xffffffe, RZ ;  /* 0x0ffffffe05067810 */ /* 0x001fce0007ffe0ff */
[----:B------:R0:W1:Y:S02]  /*01f0*/  F2I.FTZ.U32.TRUNC.NTZ R7, R6 ;  /* 0x0000000600077305 */ /* 0x000064000021f000 */
[----:B0-----:R-:W-:Y:S01]  /*0200*/  HFMA2 R6, -RZ, RZ, 0, 0 ;  /* 0x00000000ff067431 */ /* 0x001fe200000001ff */
[----:B-1----:R-:W-:-:S05]  /*0210*/  IADD3 R9, PT, PT, RZ, -R7, RZ ;  /* 0x80000007ff097210 */ /* 0x002fca0007ffe0ff */
[----:B------:R-:W-:-:S04]  /*0220*/  IMAD R9, R9, R10, RZ ;  /* 0x0000000a09097224 */ /* 0x000fc800078e02ff */
[----:B------:R-:W-:Y:S01]  /*0230*/  IMAD.HI.U32 R7, R7, R9, R6 ;  /* 0x0000000907077227 */ /* 0x000fe200078e0006 */
[----:B------:R-:W-:Y:S02]  /*0240*/  MOV R9, R11 ;  /* 0x0000000b00097202 */ /* 0x000fe40000000f00 */
[----:B------:R-:W-:Y:S01]  /*0250*/  IADD3 R6, PT, PT, RZ, -R12, RZ ;  /* 0x8000000cff067210 */ /* 0x000fe20007ffe0ff */
[----:B------:R-:W-:Y:S02]  /*0260*/  HFMA2 R12, -RZ, RZ, 0, 0 ;  /* 0x00000000ff0c7431 */ /* 0x000fe400000001ff */
[----:B------:R-:W-:-:S04]  /*0270*/  IMAD.HI.U32 R7, R7, R9, RZ ;  /* 0x0000000907077227 */ /* 0x000fc800078e00ff */
[----:B------:R-:W-:Y:S01]  /*0280*/  IMAD R5, R7, R6, R9 ;  /* 0x0000000607057224 */ /* 0x000fe200078e0209 */
[----:B------:R-:W-:Y:S01]  /*0290*/  IADD3 R6, PT, PT, R8, 0xffffffe, RZ ;  /* 0x0ffffffe08067810 */ /* 0x000fe20007ffe0ff */
[----:B------:R-:W-:-:S03]  /*02a0*/  HFMA2 R8, -RZ, RZ, 0, 0 ;  /* 0x00000000ff087431 */ /* 0x000fc600000001ff */
[----:B------:R-:W-:Y:S01]  /*02b0*/  ISETP.GT.U32.AND P0, PT, R10, R5, PT ;  /* 0x000000050a00720c */ /* 0x000fe20003f04070 */
[----:B------:R0:W1:Y:S02]  /*02c0*/  F2I.FTZ.U32.TRUNC.NTZ R7, R6 ;  /* 0x0000000600077305 */ /* 0x000064000021f000 */
[----:B0-----:R-:W-:-:S10]  /*02d0*/  HFMA2 R6, -RZ, RZ, 0, 0 ;  /* 0x00000000ff067431 */ /* 0x001fd400000001ff */
[----:B------:R-:W-:Y:S02]  /*02e0*/  @!P0 IADD3 R5, PT, PT, R5, -R10, RZ ;  /* 0x8000000a05058210 */ /* 0x000fe40007ffe0ff */
[----:B------:R-:W-:Y:S02]  /*02f0*/  ISETP.GE.AND P0, PT, R0, RZ, PT ;  /* 0x000000ff0000720c */ /* 0x000fe40003f06270 */
[----:B------:R-:W-:Y:S02]  /*0300*/  ISETP.GT.U32.AND P2, PT, R10, R5, PT ;  /* 0x000000050a00720c */ /* 0x000fe40003f44070 */
[----:B-1----:R-:W-:-:S11]  /*0310*/  IADD3 R11, PT, PT, RZ, -R7, RZ ;  /* 0x80000007ff0b7210 */ /* 0x002fd60007ffe0ff */
[----:B------:R-:W-:-:S04]  /*0320*/  @!P2 IADD3 R5, PT, PT, R5, -R10, RZ ;  /* 0x8000000a0505a210 */ /* 0x000fc80007ffe0ff */
[----:B------:R-:W-:Y:S01]  /*0330*/  MOV R13, R5 ;  /* 0x00000005000d7202 */ /* 0x000fe20000000f00 */
[----:B------:R-:W-:-:S03]  /*0340*/  IMAD R5, R11, R4, RZ ;  /* 0x000000040b057224 */ /* 0x000fc600078e02ff */
[----:B------:R-:W-:Y:S01]  /*0350*/  @!P0 IADD3 R13, PT, PT, -R13, RZ, RZ ;  /* 0x000000ff0d0d8210 */ /* 0x000fe20007ffe1ff */
[----:B------:R-:W-:Y:S01]  /*0360*/  IMAD.HI.U32 R6, R7, R5, R6 ;  /* 0x0000000507067227 */ /* 0x000fe200078e0006 */
[----:B------:R-:W-:-:S04]  /*0370*/  @!P1 LOP3.LUT R13, RZ, R3, RZ, 0x33, !PT ;  /* 0x00000003ff0d9212 */ /* 0x000fc800078e33ff */
[----:B------:R-:W-:Y:S01]  /*0380*/  IABS R11, R13 ;  /* 0x0000000d000b7213 */ /* 0x000fe20000000000 */
[----:B------:R-:W-:-:S04]  /*0390*/  IMAD.HI.U32 R5, R6, R9, RZ ;  /* 0x0000000906057227 */ /* 0x000fc800078e00ff */
[----:B------:R-:W-:Y:S01]  /*03a0*/  IMAD.HI.U32 R6, R6, R11, RZ ;  /* 0x0000000b06067227 */ /* 0x000fe200078e00ff */
[----:B------:R-:W-:-:S04]  /*03b0*/  IADD3 R5, PT, PT, -R5, RZ, RZ ;  /* 0x000000ff05057210 */ /* 0x000fc80007ffe1ff */
[----:B------:R-:W-:Y:S01]  /*03c0*/  IADD3 R6, PT, PT, -R6, RZ, RZ ;  /* 0x000000ff06067210 */ /* 0x000fe20007ffe1ff */
[----:B------:R-:W-:-:S04]  /*03d0*/  IMAD R7, R4, R5, R9 ;  /* 0x0000000504077224 */ /* 0x000fc800078e0209 */
[C---:B------:R-:W-:Y:S01]  /*03e0*/  IMAD R5, R4.reuse, R6, R11 ;  /* 0x0000000604057224 */ /* 0x040fe200078e020b */
[----:B------:R-:W-:-:S04]  /*03f0*/  ISETP.GT.U32.AND P2, PT, R4, R7, PT ;  /* 0x000000070400720c */ /* 0x000fc80003f44070 */
[----:B------:R-:W-:-:S09]  /*0400*/  ISETP.GT.U32.AND P1, PT, R4, R5, PT ;  /* 0x000000050400720c */ /* 0x000fd20003f24070 */
[----:B------:R-:W-:-:S04]  /*0410*/  @!P2 IADD3 R7, PT, PT, R7, -R4, RZ ;  /* 0x800000040707a210 */ /* 0x000fc80007ffe0ff */
[----:B------:R-:W-:Y:S02]  /*0420*/  ISETP.GT.U32.AND P2, PT, R4, R7, PT ;  /* 0x000000070400720c */ /* 0x000fe40003f44070 */
[----:B------:R-:W-:-:S04]  /*0430*/  @!P1 IADD3 R5, PT, PT, R5, -R4, RZ ;  /* 0x8000000405059210 */ /* 0x000fc80007ffe0ff */
[----:B------:R-:W-:-:S07]  /*0440*/  ISETP.GT.U32.AND P1, PT, R4, R5, PT ;  /* 0x000000050400720c */ /* 0x000fce0003f24070 */
[-C--:B------:R-:W-:Y:S02]  /*0450*/  @!P2 IADD3 R7, PT, PT, R7, -R4.reuse, RZ ;  /* 0x800000040707a210 */ /* 0x080fe40007ffe0ff */
[----:B------:R-:W-:Y:S02]  /*0460*/  ISETP.GE.AND P2, PT, R13, RZ, PT ;  /* 0x000000ff0d00720c */ /* 0x000fe40003f46270 */
[----:B------:R-:W-:Y:S02]  /*0470*/  @!P0 IADD3 R7, PT, PT, -R7, RZ, RZ ;  /* 0x000000ff07078210 */ /* 0x000fe40007ffe1ff */
[----:B------:R-:W-:Y:S02]  /*0480*/  @!P1 IADD3 R5, PT, PT, R5, -R4, RZ ;  /* 0x8000000405059210 */ /* 0x000fe40007ffe0ff */
[----:B------:R-:W-:Y:S02]  /*0490*/  ISETP.NE.AND P1, PT, R2, RZ, PT ;  /* 0x000000ff0200720c */ /* 0x000fe40003f25270 */
[----:B------:R-:W-:-:S04]  /*04a0*/  LOP3.LUT R4, RZ, R2, RZ, 0x33, !PT ;  /* 0x00000002ff047212 */ /* 0x000fc800078e33ff */
[C---:B------:R-:W-:Y:S02]  /*04b0*/  SEL R2, R4.reuse, R7, !P1 ;  /* 0x0000000704027207 */ /* 0x040fe40004800000 */
[----:B------:R-:W-:Y:S02]  /*04c0*/  @!P2 IADD3 R5, PT, PT, -R5, RZ, RZ ;  /* 0x000000ff0505a210 */ /* 0x000fe40007ffe1ff */
[----:B------:R-:W-:Y:S02]  /*04d0*/  IADD3 R2, PT, PT, R13, R2, RZ ;  /* 0x000000020d027210 */ /* 0x000fe40007ffe0ff */
[----:B------:R-:W-:Y:S02]  /*04e0*/  SEL R5, R4, R5, !P1 ;  /* 0x0000000504057207 */ /* 0x000fe40004800000 */
[----:B------:R-:W-:Y:S01]  /*04f0*/  MOV R7, RZ ;  /* 0x000000ff00077202 */ /* 0x000fe20000000f00 */
[----:B------:R-:W-:Y:S06]  /*0500*/  BRA.U !UP1, `(.L_x_1) ;  /* 0x00000005094c7547 */ /* 0x000fec000b800000 */
[----:B------:R-:W-:Y:S01]  /*0510*/  ULOP3.LUT UR4, UR7, 0x7ffffff8, URZ, 0xc0, !UPT ;  /* 0x7ffffff807047892 */ /* 0x000fe2000f8ec0ff */
[----:B------:R-:W-:Y:S02]  /*0520*/  IADD3 R4, PT, PT, -R5, R2, RZ ;  /* 0x0000000205047210 */ /* 0x000fe40007ffe1ff */
[----:B------:R-:W-:Y:S01]  /*0530*/  MOV R12, RZ ;  /* 0x000000ff000c7202 */ /* 0x000fe20000000f00 */
[----:B------:R-:W-:-:S12]  /*0540*/  UIADD3 UR6, UPT, UPT, -UR4, URZ, URZ ;  /* 0x000000ff04067290 */ /* 0x000fd8000fffe1ff */
.L_x_2:
[----:B------:R-:W0:Y:S08]  /*0550*/  LDC.64 R14, c[0x0][0x390] ;  /* 0x0000e400ff0e7b82 */ /* 0x000e300000000a00 */
[----:B------:R-:W1:Y:S08]  /*0560*/  LDC.64 R22, c[0x0][0x398] ;  /* 0x0000e600ff167b82 */ /* 0x000e700000000a00 */
[----:B------:R-:W2:Y:S01]  /*0570*/  LDC.64 R30, c[0x0][0x3a0] ;  /* 0x0000e800ff1e7b82 */ /* 0x000ea20000000a00 */
[----:B0-----:R-:W-:-:S05]  /*0580*/  IMAD.WIDE R14, R4, 0x4, R14 ;  /* 0x00000004040e7825 */ /* 0x001fca00078e020e */
[----:B------:R0:W3:Y:S01]  /*0590*/  LDG.E R13, desc[UR8][R14.64] ;  /* 0x000000080e0d7981 */ /* 0x0000e2000c1e1900 */
[----:B------:R-:W-:-:S04]  /*05a0*/  IMAD.WIDE R16, R3, 0x4, R14 ;  /* 0x0000000403107825 */ /* 0x000fc800078e020e */
[C---:B-1----:R-:W-:Y:S01]  /*05b0*/  IMAD.WIDE R22, R4.reuse, 0x4, R22 ;  /* 0x0000000404167825 */ /* 0x042fe200078e0216 */
[----:B------:R1:W4:Y:S03]  /*05c0*/  LDG.E R6, desc[UR8][R16.64] ;  /* 0x0000000810067981 */ /* 0x000326000c1e1900 */
[----:B------:R-:W-:Y:S01]  /*05d0*/  IMAD.WIDE R10, R3, 0x4, R16 ;  /* 0x00000004030a7825 */ /* 0x000fe200078e0210 */
[----:B------:R-:W5:Y:S04]  /*05e0*/  LDG.E R28, desc[UR8][R22.64] ;  /* 0x00000008161c7981 */ /* 0x000f68000c1e1900 */
[----:B------:R-:W5:Y:S01]  /*05f0*/  LDG.E R27, desc[UR8][R10.64] ;  /* 0x000000080a1b7981 */ /* 0x000f62000c1e1900 */
[----:B--2---:R-:W-:-:S05]  /*0600*/  IMAD.WIDE R30, R4, 0x4, R30 ;  /* 0x00000004041e7825 */ /* 0x004fca00078e021e */
[----:B------:R-:W2:Y:S01]  /*0610*/  LDG.E R25, desc[UR8][R30.64] ;  /* 0x000000081e197981 */ /* 0x000ea2000c1e1900 */
[----:B0-----:R-:W-:-:S05]  /*0620*/  IMAD.WIDE R14, R3, 0x4, R30 ;  /* 0x00000004030e7825 */ /* 0x001fca00078e021e */
[----:B------:R0:W2:Y:S01]  /*0630*/  LDG.E R9, desc[UR8][R14.64] ;  /* 0x000000080e097981 */ /* 0x0000a2000c1e1900 */
[----:B-1----:R-:W-:-:S04]  /*0640*/  IMAD.WIDE R16, R3, 0x4, R10 ;  /* 0x0000000403107825 */ /* 0x002fc800078e020a */
[C---:B------:R-:W-:Y:S01]  /*0650*/  IMAD.WIDE R32, R3.reuse, 0x4, R22 ;  /* 0x0000000403207825 */ /* 0x040fe200078e0216 */
[----:B------:R-:W2:Y:S03]  /*0660*/  LDG.E R26, desc[UR8][R16.64] ;  /* 0x00000008101a7981 */ /* 0x000ea6000c1e1900 */
[C---:B------:R-:W-:Y:S01]  /*0670*/  IMAD.WIDE R18, R3.reuse, 0x4, R16 ;  /* 0x0000000403127825 */ /* 0x040fe200078e0210 */
[----:B------:R1:W2:Y:S03]  /*0680*/  LDG.E R21, desc[UR8][R32.64] ;  /* 0x0000000820157981 */ /* 0x0002a6000c1e1900 */
[C---:B0-----:R-:W-:Y:S01]  /*0690*/  IMAD.WIDE R14, R3.reuse, 0x4, R14 ;  /* 0x00000004030e7825 */ /* 0x041fe200078e020e */
[----:B------:R0:W2:Y:S03]  /*06a0*/  LDG.E R23, desc[UR8][R18.64] ;  /* 0x0000000812177981 */ /* 0x0000a6000c1e1900 */
[----:B------:R-:W-:-:S04]  /*06b0*/  IMAD.WIDE R10, R3, 0x4, R18 ;  /* 0x00000004030a7825 */ /* 0x000fc800078e0212 */
[C---:B-1----:R-:W-:Y:S01]  /*06c0*/  IMAD.WIDE R32, R3.reuse, 0x4, R32 ;  /* 0x0000000403207825 */ /* 0x042fe200078e0220 */
[----:B------:R-:W2:Y:S03]  /*06d0*/  LDG.E R20, desc[UR8][R10.64] ;  /* 0x000000080a147981 */ /* 0x000ea6000c1e1900 */
[----:B------:R-:W-:-:S04]  /*06e0*/  IMAD.WIDE R36, R3, 0x4, R10 ;  /* 0x0000000403247825 */ /* 0x000fc800078e020a */
[C---:B------:R-:W-:Y:S01]  /*06f0*/  IMAD.WIDE R30, R3.reuse, 0x4, R32 ;  /* 0x00000004031e7825 */ /* 0x040fe200078e0220 */
[----:B------:R-:W2:Y:S03]  /*0700*/  LDG.E R11, desc[UR8][R36.64] ;  /* 0x00000008240b7981 */ /* 0x000ea6000c1e1900 */
[C---:B------:R-:W-:Y:S01]  /*0710*/  IMAD.WIDE R34, R3.reuse, 0x4, R36 ;  /* 0x0000000403227825 */ /* 0x040fe200078e0224 */
[----:B------:R-:W2:Y:S03]  /*0720*/  LDG.E R24, desc[UR8][R30.64] ;  /* 0x000000081e187981 */ /* 0x000ea6000c1e1900 */
[----:B------:R-:W-:-:S05]  /*0730*/  IMAD.WIDE R16, R3, 0x4, R30 ;  /* 0x0000000403107825 */ /* 0x000fca00078e021e */
[----:B------:R1:W2:Y:S01]  /*0740*/  LDG.E R22, desc[UR8][R16.64] ;  /* 0x0000000810167981 */ /* 0x0002a2000c1e1900 */
[----:B0-----:R-:W-:-:S04]  /*0750*/  IMAD.WIDE R18, R3, 0x4, R16 ;  /* 0x0000000403127825 */ /* 0x001fc800078e0210 */
[----:B-1----:R-:W-:-:S05]  /*0760*/  IMAD.WIDE R16, R3, 0x4, R18 ;  /* 0x0000000403107825 */ /* 0x002fca00078e0212 */
[----:B------:R-:W2:Y:S01]  /*0770*/  LDG.E R10, desc[UR8][R16.64] ;  /* 0x00000008100a7981 */ /* 0x000ea2000c1e1900 */
[----:B---3--:R-:W-:-:S03]  /*0780*/  FADD R13, R13, R8 ;  /* 0x000000080d0d7221 */ /* 0x008fc60000000000 */
[----:B------:R5:W3:Y:S01]  /*0790*/  LDG.E R8, desc[UR8][R34.64] ;  /* 0x0000000822087981 */ /* 0x000ae2000c1e1900 */
[----:B----4-:R-:W-:-:S03]  /*07a0*/  FADD R6, R13, R6 ;  /* 0x000000060d067221 */ /* 0x010fc60000000000 */
[----:B------:R0:W4:Y:S01]  /*07b0*/  LDG.E R13, desc[UR8][R18.64] ;  /* 0x00000008120d7981 */ /* 0x000122000c1e1900 */
[----:B-----5:R-:W-:Y:S01]  /*07c0*/  FADD R34, R28, R7 ;  /* 0x000000071c227221 */ /* 0x020fe20000000000 */
[C---:B------:R-:W-:Y:S02]  /*07d0*/  IMAD.WIDE R28, R3.reuse, 0x4, R14 ;  /* 0x00000004031c7825 */ /* 0x040fe400078e020e */
[----:B------:R1:W5:Y:S02]  /*07e0*/  LDG.E R7, desc[UR8][R14.64] ;  /* 0x000000080e077981 */ /* 0x000364000c1e1900 */
[----:B------:R-:W-:Y:S02]  /*07f0*/  FADD R27, R6, R27 ;  /* 0x0000001b061b7221 */ /* 0x000fe40000000000 */
[----:B------:R-:W3:Y:S01]  /*0800*/  LDG.E R6, desc[UR8][R32.64] ;  /* 0x0000000820067981 */ /* 0x000ee2000c1e1900 */
[----:B0-----:R-:W-:-:S04]  /*0810*/  IMAD.WIDE R18, R3, 0x4, R16 ;  /* 0x0000000403127825 */ /* 0x001fc800078e0210 */
[----:B-1----:R-:W-:Y:S02]  /*0820*/  IMAD.WIDE R14, R3, 0x4, R28 ;  /* 0x00000004030e7825 */ /* 0x002fe400078e021c */
[----:B------:R-:W4:Y:S02]  /*0830*/  LDG.E R18, desc[UR8][R18.64] ;  /* 0x0000000812127981 */ /* 0x000f24000c1e1900 */
[----:B--2---:R-:W-:Y:S02]  /*0840*/  FADD R30, R25, R12 ;  /* 0x0000000c191e7221 */ /* 0x004fe40000000000 */
[----:B------:R-:W2:Y:S01]  /*0850*/  LDG.E R28, desc[UR8][R28.64] ;  /* 0x000000081c1c7981 */ /* 0x000ea2000c1e1900 */
[----:B------:R-:W-:-:S03]  /*0860*/  IMAD.WIDE R16, R3, 0x4, R14 ;  /* 0x0000000403107825 */ /* 0x000fc600078e020e */
[----:B------:R-:W4:Y:S04]  /*0870*/  LDG.E R19, desc[UR8][R14.64] ;  /* 0x000000080e137981 */ /* 0x000f28000c1e1900 */
[----:B------:R0:W4:Y:S01]  /*0880*/  LDG.E R12, desc[UR8][R16.64] ;  /* 0x00000008100c7981 */ /* 0x000122000c1e1900 */
[----:B------:R-:W-:Y:S01]  /*0890*/  FADD R30, R30, R9 ;  /* 0x000000091e1e7221 */ /* 0x000fe20000000000 */
[----:B0-----:R-:W-:-:S05]  /*08a0*/  IMAD.WIDE R16, R3, 0x4, R16 ;  /* 0x0000000403107825 */ /* 0x001fca00078e0210 */
[----:B------:R0:W4:Y:S02]  /*08b0*/  LDG.E R9, desc[UR8][R16.64] ;  /* 0x0000000810097981 */ /* 0x000124000c1e1900 */
[----:B0-----:R-:W-:-:S05]  /*08c0*/  IMAD.WIDE R16, R3, 0x4, R16 ;  /* 0x0000000403107825 */ /* 0x001fca00078e0210 */
[----:B------:R-:W4:Y:S01]  /*08d0*/  LDG.E R25, desc[UR8][R16.64] ;  /* 0x0000000810197981 */ /* 0x000f22000c1e1900 */
[----:B------:R-:W-:Y:S01]  /*08e0*/  FADD R21, R34, R21 ;  /* 0x0000001522157221 */ /* 0x000fe20000000000 */
[----:B------:R-:W-:Y:S01]  /*08f0*/  FADD R26, R27, R26 ;  /* 0x0000001a1b1a7221 */ /* 0x000fe20000000000 */
[----:B------:R-:W-:-:S03]  /*0900*/  UIADD3 UR6, UPT, UPT, UR6, 0x8, URZ ;  /* 0x0000000806067890 */ /* 0x000fc6000fffe0ff */
[----:B------:R-:W-:Y:S01]  /*0910*/  FADD R23, R26, R23 ;  /* 0x000000171a177221 */ /* 0x000fe20000000000 */
[----:B------:R-:W-:-:S03]  /*0920*/  UISETP.NE.AND UP1, UPT, UR6, URZ, UPT ;  /* 0x000000ff0600728c */ /* 0x000fc6000bf25270 */
[----:B------:R-:W-:-:S04]  /*0930*/  FADD R20, R23, R20 ;  /* 0x0000001417147221 */ /* 0x000fc80000000000 */
[----:B------:R-:W-:Y:S01]  /*0940*/  FADD R11, R20, R11 ;  /* 0x0000000b140b7221 */ /* 0x000fe20000000000 */
[----:B------:R-:W-:Y:S01]  /*0950*/  LEA R4, R3, R4, 0x3 ;  /* 0x0000000403047211 */ /* 0x000fe200078e18ff */
[----:B-----5:R-:W-:Y:S01]  /*0960*/  FADD R7, R30, R7 ;  /* 0x000000071e077221 */ /* 0x020fe20000000000 */
[----:B---3--:R-:W-:-:S04]  /*0970*/  FADD R21, R21, R6 ;  /* 0x0000000615157221 */ /* 0x008fc80000000000 */
[----:B------:R-:W-:Y:S01]  /*0980*/  FADD R21, R21, R24 ;  /* 0x0000001815157221 */ /* 0x000fe20000000000 */
[----:B--2---:R-:W-:-:S03]  /*0990*/  FADD R28, R7, R28 ;  /* 0x0000001c071c7221 */ /* 0x004fc60000000000 */
[----:B------:R-:W-:Y:S01]  /*09a0*/  FADD R22, R21, R22 ;  /* 0x0000001615167221 */ /* 0x000fe20000000000 */
[----:B----4-:R-:W-:-:S03]  /*09b0*/  FADD R19, R28, R19 ;  /* 0x000000131c137221 */ /* 0x010fc60000000000 */
[----:B------:R-:W-:Y:S01]  /*09c0*/  FADD R13, R22, R13 ;  /* 0x0000000d160d7221 */ /* 0x000fe20000000000 */
[----:B------:R-:W-:-:S03]  /*09d0*/  FADD R12, R19, R12 ;  /* 0x0000000c130c7221 */ /* 0x000fc60000000000 */
[----:B------:R-:W-:Y:S01]  /*09e0*/  FADD R13, R13, R10 ;  /* 0x0000000a0d0d7221 */ /* 0x000fe20000000000 */
[----:B------:R-:W-:-:S03]  /*09f0*/  FADD R8, R11, R8 ;  /* 0x000000080b087221 */ /* 0x000fc60000000000 */
[----:B------:R-:W-:Y:S01]  /*0a00*/  FADD R7, R13, R18 ;  /* 0x000000120d077221 */ /* 0x000fe20000000000 */
[----:B------:R-:W-:-:S04]  /*0a10*/  FADD R12, R12, R9 ;  /* 0x000000090c0c7221 */ /* 0x000fc80000000000 */
[----:B------:R-:W-:Y:S01]  /*0a20*/  FADD R12, R12, R25 ;  /* 0x000000190c0c7221 */ /* 0x000fe20000000000 */
[----:B------:R-:W-:Y:S06]  /*0a30*/  BRA.U UP1, `(.L_x_2) ;  /* 0xfffffff901c47547 */ /* 0x000fec000b83ffff */
.L_x_1:
[----:B------:R-:W-:Y:S05]  /*0a40*/  BRA.U !UP0, `(.L_x_3) ;  /* 0x0000000508687547 */ /* 0x000fea000b800000 */
[----:B------:R-:W-:Y:S02]  /*0a50*/  UISETP.GE.U32.AND UP0, UPT, UR5, 0x4, UPT ;  /* 0x000000040500788c */ /* 0x000fe4000bf06070 */
[----:B------:R-:W-:-:S04]  /*0a60*/  ULOP3.LUT UR6, UR7, 0x3, URZ, 0xc0, !UPT ;  /* 0x0000000307067892 */ /* 0x000fc8000f8ec0ff */
[----:B------:R-:W-:-:S03]  /*0a70*/  UISETP.NE.AND UP1, UPT, UR6, URZ, UPT ;  /* 0x000000ff0600728c */ /* 0x000fc6000bf25270 */
[----:B------:R-:W-:Y:S08]  /*0a80*/  BRA.U !UP0, `(.L_x_4) ;  /* 0x0000000108a87547 */ /* 0x000ff0000b800000 */
[----:B------:R-:W0:Y:S01]  /*0a90*/  LDC.64 R22, c[0x0][0x390] ;  /* 0x0000e400ff167b82 */ /* 0x000e220000000a00 */
[----:B------:R-:W-:-:S05]  /*0aa0*/  IMAD R4, R3, UR4, R2 ;  /* 0x0000000403047c24 */ /* 0x000fca000f8e0202 */
[----:B------:R-:W-:Y:S02]  /*0ab0*/  IADD3 R9, PT, PT, -R5, R4, RZ ;  /* 0x0000000405097210 */ /* 0x000fe40007ffe1ff */
[----:B------:R-:W1:Y:S08]  /*0ac0*/  LDC.64 R20, c[0x0][0x398] ;  /* 0x0000e600ff147b82 */ /* 0x000e700000000a00 */
[----:B------:R-:W2:Y:S01]  /*0ad0*/  LDC.64 R24, c[0x0][0x3a0] ;  /* 0x0000e800ff187b82 */ /* 0x000ea20000000a00 */
[----:B0-----:R-:W-:-:S04]  /*0ae0*/  IMAD.WIDE R22, R9, 0x4, R22 ;  /* 0x0000000409167825 */ /* 0x001fc800078e0216 */
[----:B-1----:R-:W-:-:S04]  /*0af0*/  IMAD.WIDE R20, R9, 0x4, R20 ;  /* 0x0000000409147825 */ /* 0x002fc800078e0214 */
[----:B--2---:R-:W-:Y:S01]  /*0b00*/  IMAD.WIDE R24, R9, 0x4, R24 ;  /* 0x0000000409187825 */ /* 0x004fe200078e0218 */
[----:B------:R0:W2:Y:S03]  /*0b10*/  LDG.E R4, desc[UR8][R20.64] ;  /* 0x0000000814047981 */ /* 0x0000a6000c1e1900 */
[C---:B------:R-:W-:Y:S01]  /*0b20*/  IMAD.WIDE R30, R3.reuse, 0x4, R22 ;  /* 0x00000004031e7825 */ /* 0x040fe200078e0216 */
[----:B------:R1:W3:Y:S03]  /*0b30*/  LDG.E R9, desc[UR8][R22.64] ;  /* 0x0000000816097981 */ /* 0x0002e6000c1e1900 */
[C---:B------:R-:W-:Y:S01]  /*0b40*/  IMAD.WIDE R26, R3.reuse, 0x4, R20 ;  /* 0x00000004031a7825 */ /* 0x040fe200078e0214 */
[----:B------:R4:W5:Y:S03]  /*0b50*/  LDG.E R13, desc[UR8][R24.64] ;  /* 0x00000008180d7981 */ /* 0x000966000c1e1900 */
[C---:B------:R-:W-:Y:S01]  /*0b60*/  IMAD.WIDE R14, R3.reuse, 0x4, R24 ;  /* 0x00000004030e7825 */ /* 0x040fe200078e0218 */
[----:B------:R-:W5:Y:S03]  /*0b70*/  LDG.E R6, desc[UR8][R30.64] ;  /* 0x000000081e067981 */ /* 0x000f66000c1e1900 */
[C---:B------:R-:W-:Y:S01]  /*0b80*/  IMAD.WIDE R16, R3.reuse, 0x4, R30 ;  /* 0x0000000403107825 */ /* 0x040fe200078e021e */
[----:B------:R-:W5:Y:S03]  /*0b90*/  LDG.E R28, desc[UR8][R26.64] ;  /* 0x000000081a1c7981 */ /* 0x000f66000c1e1900 */
[C---:B------:R-:W-:Y:S01]  /*0ba0*/  IMAD.WIDE R18, R3.reuse, 0x4, R26 ;  /* 0x0000000403127825 */ /* 0x040fe200078e021a */
[----:B------:R-:W5:Y:S03]  /*0bb0*/  LDG.E R29, desc[UR8][R16.64] ;  /* 0x00000008101d7981 */ /* 0x000f66000c1e1900 */
[C---:B------:R-:W-:Y:S01]  /*0bc0*/  IMAD.WIDE R10, R3.reuse, 0x4, R14 ;  /* 0x00000004030a7825 */ /* 0x040fe200078e020e */
[----:B------:R-:W5:Y:S04]  /*0bd0*/  LDG.E R32, desc[UR8][R18.64] ;  /* 0x0000000812207981 */ /* 0x000f68000c1e1900 */
[----:B------:R-:W5:Y:S01]  /*0be0*/  LDG.E R14, desc[UR8][R14.64] ;  /* 0x000000080e0e7981 */ /* 0x000f62000c1e1900 */
[----:B0-----:R-:W-:-:S04]  /*0bf0*/  IMAD.WIDE R20, R3, 0x4, R16 ;  /* 0x0000000403147825 */ /* 0x001fc800078e0210 */
[C---:B-1----:R-:W-:Y:S02]  /*0c00*/  IMAD.WIDE R22, R3.reuse, 0x4, R18 ;  /* 0x0000000403167825 */ /* 0x042fe400078e0212 */
[----:B------:R-:W5:Y:S02]  /*0c10*/  LDG.E R20, desc[UR8][R20.64] ;  /* 0x0000000814147981 */ /* 0x000f64000c1e1900 */
[----:B----4-:R-:W-:Y:S02]  /*0c20*/  IMAD.WIDE R24, R3, 0x4, R10 ;  /* 0x0000000403187825 */ /* 0x010fe400078e020a */
[----:B------:R-:W4:Y:S04]  /*0c30*/  LDG.E R10, desc[UR8][R10.64] ;  /* 0x000000080a0a7981 */ /* 0x000f28000c1e1900 */
[----:B------:R-:W4:Y:S04]  /*0c40*/  LDG.E R22, desc[UR8][R22.64] ;  /* 0x0000000816167981 */ /* 0x000f28000c1e1900 */
[----:B------:R-:W4:Y:S01]  /*0c50*/  LDG.E R25, desc[UR8][R24.64] ;  /* 0x0000000818197981 */ /* 0x000f22000c1e1900 */
[----:B------:R-:W-:Y:S01]  /*0c60*/  UIADD3 UR4, UPT, UPT, UR4, 0x4, URZ ;  /* 0x0000000404047890 */ /* 0x000fe2000fffe0ff */
[----:B--2---:R-:W-:Y:S01]  /*0c70*/  FADD R7, R7, R4 ;  /* 0x0000000407077221 */ /* 0x004fe20000000000 */
[----:B---3--:R-:W-:Y:S01]  /*0c80*/  FADD R9, R8, R9 ;  /* 0x0000000908097221 */ /* 0x008fe20000000000 */
[----:B-----5:R-:W-:-:S03]  /*0c90*/  FADD R13, R12, R13 ;  /* 0x0000000d0c0d7221 */ /* 0x020fc60000000000 */
[----:B------:R-:W-:Y:S01]  /*0ca0*/  FADD R6, R9, R6 ;  /* 0x0000000609067221 */ /* 0x000fe20000000000 */
[----:B------:R-:W-:-:S03]  /*0cb0*/  FADD R7, R7, R28 ;  /* 0x0000001c07077221 */ /* 0x000fc60000000000 */
[----:B------:R-:W-:Y:S01]  /*0cc0*/  FADD R29, R6, R29 ;  /* 0x0000001d061d7221 */ /* 0x000fe20000000000 */
[----:B------:R-:W-:Y:S01]  /*0cd0*/  FADD R7, R7, R32 ;  /* 0x0000002007077221 */ /* 0x000fe20000000000 */
[----:B------:R-:W-:Y:S02]  /*0ce0*/  FADD R13, R13, R14 ;  /* 0x0000000e0d0d7221 */ /* 0x000fe40000000000 */
[----:B------:R-:W-:Y:S02]  /*0cf0*/  FADD R8, R29, R20 ;  /* 0x000000141d087221 */ /* 0x000fe40000000000 */
[----:B----4-:R-:W-:Y:S01]  /*0d00*/  FADD R10, R13, R10 ;  /* 0x0000000a0d0a7221 */ /* 0x010fe20000000000 */
[----:B------:R-:W-:-:S03]  /*0d10*/  FADD R7, R7, R22 ;  /* 0x0000001607077221 */ /* 0x000fc60000000000 */
[----:B------:R-:W-:-:S07]  /*0d20*/  FADD R12, R10, R25 ;  /* 0x000000190a0c7221 */ /* 0x000fce0000000000 */
.L_x_4:
[----:B------:R-:W-:Y:S05]  /*0d30*/  BRA.U !UP1, `(.L_x_3) ;  /* 0x0000000109ac7547 */ /* 0x000fea000b800000 */
[----:B------:R-:W-:Y:S02]  /*0d40*/  UISETP.NE.AND UP0, UPT, UR6, 0x1, UPT ;  /* 0x000000010600788c */ /* 0x000fe4000bf05270 */
[----:B------:R-:W-:-:S04]  /*0d50*/  ULOP3.LUT UR5, UR7, 0x1, URZ, 0xc0, !UPT ;  /* 0x0000000107057892 */ /* 0x000fc8000f8ec0ff */
[----:B------:R-:W-:-:S03]  /*0d60*/  UISETP.NE.U32.AND UP1, UPT, UR5, 0x1, UPT ;  /* 0x000000010500788c */ /* 0x000fc6000bf25070 */
[----:B------:R-:W-:Y:S08]  /*0d70*/  BRA.U !UP0, `(.L_x_5) ;  /* 0x0000000108607547 */ /* 0x000ff0000b800000 */
[----:B------:R-:W0:Y:S01]  /*0d80*/  LDC.64 R10, c[0x0][0x390] ;  /* 0x0000e400ff0a7b82 */ /* 0x000e220000000a00 */
[----:B------:R-:W-:-:S05]  /*0d90*/  IMAD R4, R3, UR4, R2 ;  /* 0x0000000403047c24 */ /* 0x000fca000f8e0202 */
[----:B------:R-:W-:Y:S02]  /*0da0*/  IADD3 R9, PT, PT, -R5, R4, RZ ;  /* 0x0000000405097210 */ /* 0x000fe40007ffe1ff */
[----:B------:R-:W1:Y:S08]  /*0db0*/  LDC.64 R14, c[0x0][0x398] ;  /* 0x0000e600ff0e7b82 */ /* 0x000e700000000a00 */
[----:B------:R-:W2:Y:S01]  /*0dc0*/  LDC.64 R16, c[0x0][0x3a0] ;  /* 0x0000e800ff107b82 */ /* 0x000ea20000000a00 */
[----:B0-----:R-:W-:-:S04]  /*0dd0*/  IMAD.WIDE R22, R9, 0x4, R10 ;  /* 0x0000000409167825 */ /* 0x001fc800078e020a */
[----:B-1----:R-:W-:-:S05]  /*0de0*/  IMAD.WIDE R14, R9, 0x4, R14 ;  /* 0x00000004090e7825 */ /* 0x002fca00078e020e */
[----:B------:R-:W3:Y:S01]  /*0df0*/  LDG.E R4, desc[UR8][R14.64] ;  /* 0x000000080e047981 */ /* 0x000ee2000c1e1900 */
[----:B--2---:R-:W-:-:S03]  /*0e00*/  IMAD.WIDE R10, R9, 0x4, R16 ;  /* 0x00000004090a7825 */ /* 0x004fc600078e0210 */
[----:B------:R-:W2:Y:S01]  /*0e10*/  LDG.E R9, desc[UR8][R22.64] ;  /* 0x0000000816097981 */ /* 0x000ea2000c1e1900 */
[----:B------:R-:W-:-:S04]  /*0e20*/  IMAD.WIDE R16, R3, 0x4, R22 ;  /* 0x0000000403107825 */ /* 0x000fc800078e0216 */
[C---:B------:R-:W-:Y:S02]  /*0e30*/  IMAD.WIDE R20, R3.reuse, 0x4, R14 ;  /* 0x0000000403147825 */ /* 0x040fe400078e020e */
[----:B------:R-:W4:Y:S02]  /*0e40*/  LDG.E R17, desc[UR8][R16.64] ;  /* 0x0000000810117981 */ /* 0x000f24000c1e1900 */
[----:B------:R-:W-:Y:S02]  /*0e50*/  IMAD.WIDE R18, R3, 0x4, R10 ;  /* 0x0000000403127825 */ /* 0x000fe400078e020a */
[----:B------:R-:W5:Y:S04]  /*0e60*/  LDG.E R11, desc[UR8][R10.64] ;  /* 0x000000080a0b7981 */ /* 0x000f68000c1e1900 */
[----:B------:R-:W5:Y:S04]  /*0e70*/  LDG.E R21, desc[UR8][R20.64] ;  /* 0x0000000814157981 */ /* 0x000f68000c1e1900 */
[----:B------:R-:W5:Y:S01]  /*0e80*/  LDG.E R19, desc[UR8][R18.64] ;  /* 0x0000000812137981 */ /* 0x000f62000c1e1900 */
[----:B------:R-:W-:Y:S01]  /*0e90*/  UIADD3 UR4, UPT, UPT, UR4, 0x2, URZ ;  /* 0x0000000204047890 */ /* 0x000fe2000fffe0ff */
[----:B---3--:R-:W-:Y:S01]  /*0ea0*/  FADD R4, R7, R4 ;  /* 0x0000000407047221 */ /* 0x008fe20000000000 */
[----:B--2---:R-:W-:-:S04]  /*0eb0*/  FADD R8, R8, R9 ;  /* 0x0000000908087221 */ /* 0x004fc80000000000 */
[----:B----4-:R-:W-:Y:S01]  /*0ec0*/  FADD R8, R8, R17 ;  /* 0x0000001108087221 */ /* 0x010fe20000000000 */
[----:B-----5:R-:W-:Y:S01]  /*0ed0*/  FADD R12, R12, R11 ;  /* 0x0000000b0c0c7221 */ /* 0x020fe20000000000 */
[----:B------:R-:W-:-:S03]  /*0ee0*/  FADD R7, R4, R21 ;  /* 0x0000001504077221 */ /* 0x000fc60000000000 */
[----:B------:R-:W-:-:S07]  /*0ef0*/  FADD R12, R12, R19 ;  /* 0x000000130c0c7221 */ /* 0x000fce0000000000 */
.L_x_5:
[----:B------:R-:W-:Y:S05]  /*0f00*/  BRA.U UP1, `(.L_x_3) ;  /* 0x0000000101387547 */ /* 0x000fea000b800000 */
[----:B------:R-:W0:Y:S01]  /*0f10*/  LDC.64 R10, c[0x0][0x390] ;  /* 0x0000e400ff0a7b82 */ /* 0x000e220000000a00 */
[----:B------:R-:W-:-:S05]  /*0f20*/  IMAD R2, R3, UR4, R2 ;  /* 0x0000000403027c24 */ /* 0x000fca000f8e0202 */
[----:B------:R-:W-:Y:S02]  /*0f30*/  IADD3 R9, PT, PT, -R5, R2, RZ ;  /* 0x0000000205097210 */ /* 0x000fe40007ffe1ff */
[----:B------:R-:W1:Y:S08]  /*0f40*/  LDC.64 R14, c[0x0][0x398] ;  /* 0x0000e600ff0e7b82 */ /* 0x000e700000000a00 */
[----:B------:R-:W2:Y:S01]  /*0f50*/  LDC.64 R16, c[0x0][0x3a0] ;  /* 0x0000e800ff107b82 */ /* 0x000ea20000000a00 */
[----:B0-----:R-:W-:-:S06]  /*0f60*/  IMAD.WIDE R2, R9, 0x4, R10 ;  /* 0x0000000409027825 */ /* 0x001fcc00078e020a */
[----:B------:R-:W3:Y:S01]  /*0f70*/  LDG.E R3, desc[UR8][R2.64] ;  /* 0x0000000802037981 */ /* 0x000ee2000c1e1900 */
[----:B-1----:R-:W-:-:S06]  /*0f80*/  IMAD.WIDE R4, R9, 0x4, R14 ;  /* 0x0000000409047825 */ /* 0x002fcc00078e020e */
[----:B------:R-:W4:Y:S01]  /*0f90*/  LDG.E R4, desc[UR8][R4.64] ;  /* 0x0000000804047981 */ /* 0x000f22000c1e1900 */
[----:B--2---:R-:W-:-:S06]  /*0fa0*/  IMAD.WIDE R10, R9, 0x4, R16 ;  /* 0x00000004090a7825 */ /* 0x004fcc00078e0210 */
[----:B------:R-:W2:Y:S01]  /*0fb0*/  LDG.E R11, desc[UR8][R10.64] ;  /* 0x000000080a0b7981 */ /* 0x000ea2000c1e1900 */
[----:B---3--:R-:W-:Y:S01]  /*0fc0*/  FADD R8, R8, R3 ;  /* 0x0000000308087221 */ /* 0x008fe20000000000 */
[----:B----4-:R-:W-:Y:S01]  /*0fd0*/  FADD R7, R7, R4 ;  /* 0x0000000407077221 */ /* 0x010fe20000000000 */
[----:B--2---:R-:W-:-:S07]  /*0fe0*/  FADD R12, R12, R11 ;  /* 0x0000000b0c0c7221 */ /* 0x004fce0000000000 */
.L_x_3:
[----:B------:R-:W0:Y:S08]  /*0ff0*/  F2F.F64.F32 R8, R8 ;  /* 0x0000000800087310 */ /* 0x000e300000201800 */
[----:B------:R1:W2:Y:S08]  /*1000*/  F2F.F64.F32 R4, R7 ;  /* 0x0000000700047310 */ /* 0x0002b00000201800 */
[----:B01----:R-:W3:Y:S02]  /*1010*/  F2F.F64.F32 R12, R12 ;  /* 0x0000000c000c7310 */ /* 0x003ee40000201800 */
.L_x_0:
[----:B------:R-:W0:Y:S08]  /*1020*/  I2F.F64 R6, UR7 ;  /* 0x0000000700067d12 */ /* 0x000e300008201c00 */
[----:B0-----:R-:W0:Y:S01]  /*1030*/  MUFU.RCP64H R3, R7 ;  /* 0x0000000700037308 */ /* 0x001e220000001800 */
[----:B------:R-:W-:-:S04]  /*1040*/  IADD3 R2, PT, PT, R7, 0x300402, RZ ;  /* 0x0030040207027810 */ /* 0x000fc80007ffe0ff */
[----:B------:R-:W-:Y:S02]  /*1050*/  FSETP.GEU.AND P0, PT, |R2|, 5.8789094863358348022e-39, PT ;  /* 0x004004020200780b */ /* 0x000fe40003f0e200 */
[----:B0-----:R-:W-:-:S08]  /*1060*/  DFMA R10, -R6, R2, 1 ;  /* 0x3ff00000060a742b */ /* 0x001fd00000000102 */
[----:B------:R-:W-:-:S08]  /*1070*/  DFMA R10, R10, R10, R10 ;  /* 0x0000000a0a0a722b */ /* 0x000fd0000000000a */
[----:B------:R-:W-:-:S08]  /*1080*/  DFMA R10, R2, R10, R2 ;  /* 0x0000000a020a722b */ /* 0x000fd00000000002 */
[----:B------:R-:W-:-:S08]  /*1090*/  DFMA R14, -R6, R10, 1 ;  /* 0x3ff00000060e742b */ /* 0x000fd0000000010a */
[----:B------:R-:W-:Y:S01]  /*10a0*/  DFMA R10, R10, R14, R10 ;  /* 0x0000000e0a0a722b */ /* 0x000fe2000000000a */
[----:B------:R-:W-:Y:S10]  /*10b0*/  @P0 BRA `(.L_x_6) ;  /* 0x0000000000100947 */ /* 0x000ff40003800000 */
[----:B------:R-:W-:-:S04]  /*10c0*/  LOP3.LUT R2, R7, 0x7fffffff, RZ, 0xc0, !PT ;  /* 0x7fffffff07027812 */ /* 0x000fc800078ec0ff */
[----:B------:R-:W-:Y:S02]  /*10d0*/  IADD3 R14, PT, PT, R2, -0x100000, RZ ;  /* 0xfff00000020e7810 */ /* 0x000fe40007ffe0ff */
[----:B------:R-:W-:-:S07]  /*10e0*/  MOV R2, 0x1100 ;  /* 0x0000110000027802 */ /* 0x000fce0000000f00 */
[----:B--23--:R-:W-:Y:S05]  /*10f0*/  CALL.REL.NOINC `($__internal_0_$__cuda_sm20_dblrcp_rn_slowpath_v3) ;  /* 0x0000000000407944 */ /* 0x00cfea0003c00000 */
.L_x_6:
[----:B------:R-:W0:Y:S01]  /*1100*/  LDC.64 R2, c[0x0][0x3a8] ;  /* 0x0000ea00ff027b82 */ /* 0x000e220000000a00 */
[C---:B------:R-:W-:Y:S02]  /*1110*/  DMUL R8, R10.reuse, R8 ;  /* 0x000000080a087228 */ /* 0x040fe40000000000 */
[C---:B--2---:R-:W-:Y:S02]  /*1120*/  DMUL R4, R10.reuse, R4 ;  /* 0x000000040a047228 */ /* 0x044fe40000000000 */
[----:B---3--:R-:W-:-:S03]  /*1130*/  DMUL R12, R10, R12 ;  /* 0x0000000c0a0c7228 */ /* 0x008fc60000000000 */
[----:B------:R-:W1:Y:S03]  /*1140*/  LDC.64 R6, c[0x0][0x3b0] ;  /* 0x0000ec00ff067b82 */ /* 0x000e660000000a00 */
[----:B------:R-:W2:Y:S05]  /*1150*/  F2F.F32.F64 R9, R8 ;  /* 0x0000000800097310 */ /* 0x000eaa0000301000 */
[----:B------:R-:W3:Y:S03]  /*1160*/  LDC.64 R14, c[0x0][0x3b8] ;  /* 0x0000ee00ff0e7b82 */ /* 0x000ee60000000a00 */
[----:B------:R-:W4:Y:S01]  /*1170*/  F2F.F32.F64 R5, R4 ;  /* 0x0000000400057310 */ /* 0x000f220000301000 */
[----:B0-----:R-:W-:-:S07]  /*1180*/  IMAD.WIDE R2, R0, 0x4, R2 ;  /* 0x0000000400027825 */ /* 0x001fce00078e0202 */
[----:B------:R-:W0:Y:S01]  /*1190*/  F2F.F32.F64 R13, R12 ;  /* 0x0000000c000d7310 */ /* 0x000e220000301000 */
[----:B--2---:R-:W-:Y:S01]  /*11a0*/  STG.E desc[UR8][R2.64], R9 ;  /* 0x0000000902007986 */ /* 0x004fe2000c101908 */
[----:B-1----:R-:W-:-:S05]  /*11b0*/  IMAD.WIDE R6, R0, 0x4, R6 ;  /* 0x0000000400067825 */ /* 0x002fca00078e0206 */
[----:B----4-:R-:W-:Y:S01]  /*11c0*/  STG.E desc[UR8][R6.64], R5 ;  /* 0x0000000506007986 */ /* 0x010fe2000c101908 */
[----:B---3--:R-:W-:-:S05]  /*11d0*/  IMAD.WIDE R10, R0, 0x4, R14 ;  /* 0x00000004000a7825 */ /* 0x008fca00078e020e */
[----:B0-----:R-:W-:Y:S01]  /*11e0*/  STG.E desc[UR8][R10.64], R13 ;  /* 0x0000000d0a007986 */ /* 0x001fe2000c101908 */
[----:B------:R-:W-:Y:S05]  /*11f0*/  EXIT ;  /* 0x000000000000794d */ /* 0x000fea0003800000 */
        .weak           $__internal_0_$__cuda_sm20_dblrcp_rn_slowpath_v3
        .type           $__internal_0_$__cuda_sm20_dblrcp_rn_slowpath_v3,@function
        .size           $__internal_0_$__cuda_sm20_dblrcp_rn_slowpath_v3,(.L_x_11 - $__internal_0_$__cuda_sm20_dblrcp_rn_slowpath_v3)
$__internal_0_$__cuda_sm20_dblrcp_rn_slowpath_v3:
[----:B------:R-:W-:-:S14]  /*1200*/  DSETP.GTU.AND P0, PT, |R6|, +INF , PT ;  /* 0x7ff000000600742a */ /* 0x000fdc0003f0c200 */
[----:B------:R-:W-:Y:S05]  /*1210*/  @P0 BRA `(.L_x_7) ;  /* 0x00000000007c0947 */ /* 0x000fea0003800000 */
[----:B------:R-:W-:-:S04]  /*1220*/  LOP3.LUT R3, R7, 0x7fffffff, RZ, 0xc0, !PT ;  /* 0x7fffffff07037812 */ /* 0x000fc800078ec0ff */
[----:B------:R-:W-:-:S04]  /*1230*/  IADD3 R10, PT, PT, R3, -0x1, RZ ;  /* 0xffffffff030a7810 */ /* 0x000fc80007ffe0ff */
[----:B------:R-:W-:-:S13]  /*1240*/  ISETP.GE.U32.AND P0, PT, R10, 0x7fefffff, PT ;  /* 0x7fefffff0a00780c */ /* 0x000fda0003f06070 */
[----:B------:R-:W-:Y:S02]  /*1250*/  @P0 LOP3.LUT R11, R7, 0x7ff00000, RZ, 0x3c, !PT ;  /* 0x7ff00000070b0812 */ /* 0x000fe400078e3cff */
[----:B------:R-:W-:Y:S01]  /*1260*/  @P0 MOV R10, RZ ;  /* 0x000000ff000a0202 */ /* 0x000fe20000000f00 */
[----:B------:R-:W-:Y:S06]  /*1270*/  @P0 BRA `(.L_x_8) ;  /* 0x00000000006c0947 */ /* 0x000fec0003800000 */
[----:B------:R-:W-:-:S13]  /*1280*/  ISETP.GE.U32.AND P0, PT, R3, 0x1000001, PT ;  /* 0x010000010300780c */ /* 0x000fda0003f06070 */
[----:B------:R-:W-:Y:S05]  /*1290*/  @!P0 BRA `(.L_x_9) ;  /* 0x0000000000348947 */ /* 0x000fea0003800000 */
[----:B------:R-:W-:Y:S02]  /*12a0*/  IADD3 R11, PT, PT, R7, -0x3fe00000, RZ ;  /* 0xc0200000070b7810 */ /* 0x000fe40007ffe0ff */
[----:B------:R-:W-:Y:S02]  /*12b0*/  MOV R10, R6 ;  /* 0x00000006000a7202 */ /* 0x000fe40000000f00 */
[----:B------:R-:W0:Y:S04]  /*12c0*/  MUFU.RCP64H R15, R11 ;  /* 0x0000000b000f7308 */ /* 0x000e280000001800 */
[----:B0-----:R-:W-:-:S08]  /*12d0*/  DFMA R16, -R10, R14, 1 ;  /* 0x3ff000000a10742b */ /* 0x001fd0000000010e */
[----:B------:R-:W-:-:S08]  /*12e0*/  DFMA R16, R16, R16, R16 ;  /* 0x000000101010722b */ /* 0x000fd00000000010 */
[----:B------:R-:W-:-:S08]  /*12f0*/  DFMA R16, R14, R16, R14 ;  /* 0x000000100e10722b */ /* 0x000fd0000000000e */
[----:B------:R-:W-:-:S08]  /*1300*/  DFMA R14, -R10, R16, 1 ;  /* 0x3ff000000a0e742b */ /* 0x000fd00000000110 */
[----:B------:R-:W-:-:S08]  /*1310*/  DFMA R14, R16, R14, R16 ;  /* 0x0000000e100e722b */ /* 0x000fd00000000010 */
[----:B------:R-:W-:-:S08]  /*1320*/  DMUL R14, R14, 2.2250738585072013831e-308 ;  /* 0x001000000e0e7828 */ /* 0x000fd00000000000 */
[----:B------:R-:W-:-:S08]  /*1330*/  DFMA R6, -R6, R14, 1 ;  /* 0x3ff000000606742b */ /* 0x000fd0000000010e */
[----:B------:R-:W-:-:S08]  /*1340*/  DFMA R6, R6, R6, R6 ;  /* 0x000000060606722b */ /* 0x000fd00000000006 */
[----:B------:R-:W-:Y:S01]  /*1350*/  DFMA R10, R14, R6, R14 ;  /* 0x000000060e0a722b */ /* 0x000fe2000000000e */
[----:B------:R-:W-:Y:S10]  /*1360*/  BRA `(.L_x_8) ;  /* 0x0000000000307947 */ /* 0x000ff40003800000 */
.L_x_9:
[----:B------:R-:W-:Y:S01]  /*1370*/  DMUL R6, R6, 8.11296384146066816958e+31 ;  /* 0x4690000006067828 */ /* 0x000fe20000000000 */
[----:B------:R-:W-:-:S05]  /*1380*/  MOV R10, R14 ;  /* 0x0000000e000a7202 */ /* 0x000fca0000000f00 */
[----:B------:R-:W0:Y:S02]  /*1390*/  MUFU.RCP64H R11, R7 ;  /* 0x00000007000b7308 */ /* 0x000e240000001800 */
[----:B0-----:R-:W-:-:S08]  /*13a0*/  DFMA R14, -R6, R10, 1 ;  /* 0x3ff00000060e742b */ /* 0x001fd0000000010a */
[----:B------:R-:W-:-:S08]  /*13b0*/  DFMA R14, R14, R14, R14 ;  /* 0x0000000e0e0e722b */ /* 0x000fd0000000000e */
[----:B------:R-:W-:-:S08]  /*13c0*/  DFMA R14, R10, R14, R10 ;  /* 0x0000000e0a0e722b */ /* 0x000fd0000000000a */
[----:B------:R-:W-:-:S08]  /*13d0*/  DFMA R10, -R6, R14, 1 ;  /* 0x3ff00000060a742b */ /* 0x000fd0000000010e */
[----:B------:R-:W-:-:S08]  /*13e0*/  DFMA R10, R14, R10, R14 ;  /* 0x0000000a0e0a722b */ /* 0x000fd0000000000e */
[----:B------:R-:W-:Y:S01]  /*13f0*/  DMUL R10, R10, 8.11296384146066816958e+31 ;  /* 0x469000000a0a7828 */ /* 0x000fe20000000000 */
[----:B------:R-:W-:Y:S10]  /*1400*/  BRA `(.L_x_8) ;  /* 0x0000000000087947 */ /* 0x000ff40003800000 */
.L_x_7:
[----:B------:R-:W-:Y:S02]  /*1410*/  LOP3.LUT R11, R7, 0x80000, RZ, 0xfc, !PT ;  /* 0x00080000070b7812 */ /* 0x000fe400078efcff */
[----:B------:R-:W-:-:S07]  /*1420*/  MOV R10, R6 ;  /* 0x00000006000a7202 */ /* 0x000fce0000000f00 */
.L_x_8:
[----:B------:R-:W-:-:S04]  /*1430*/  MOV R3, 0x0 ;  /* 0x0000000000037802 */ /* 0x000fc80000000f00 */
[----:B------:R-:W-:Y:S05]  /*1440*/  RET.REL.NODEC R2 `(_Z6kerneliiiPfS_S_S_S_S_) ;  /* 0xffffffe802ec7950 */ /* 0x000fea0003c3ffff */
.L_x_10:
[----:B------:R-:W-:-:S00]  /*1450*/  BRA `(.L_x_10) ;  /* 0xfffffffc00fc7947 */ /* 0x000fc0000383ffff */
[----:B------:R-:W-:-:S00]  /*1460*/  NOP ;  /* 0x0000000000007918 */ /* 0x000fc00000000000 */
        /* <DEDUP_REMOVED lines=9> */
.L_x_11:


//--------------------- .nv.shared.reserved.0     --------------------------
	.section	.nv.shared.reserved.0,"aw",@nobits
	.weak		__nv_reservedSMEM_offset_0_alias
	.size		__nv_reservedSMEM_offset_0_alias, 0, 64
	.other		__nv_reservedSMEM_offset_0_alias,@"STO_CUDA_RESERVED_SHARED STV_DEFAULT"
__nv_reservedSMEM_offset_0_alias:
	.zero		0
	.zero		64


//--------------------- .nv.constant0._Z6kerneliiiPfS_S_S_S_S_ --------------------------
	.section	.nv.constant0._Z6kerneliiiPfS_S_S_S_S_,"a",@progbits
	.sectionflags	@""
	.align	4
.nv.constant0._Z6kerneliiiPfS_S_S_S_S_:
	.zero		960


//--------------------- SYMBOLS --------------------------

	.type		.nv.reservedSmem.offset0,@object
	.size		.nv.reservedSmem.offset0,0x4
